//
// Generated by NVIDIA NVVM Compiler
//
// Compiler Build ID: CL-36424714
// Cuda compilation tools, release 13.0, V13.0.88
// Based on NVVM 20.0.0
//

.version 9.0
.target sm_100
.address_size 64

	// .globl	_Z3addPiS_S_

.visible .entry _Z3addPiS_S_(
	.param .u64 .ptr .align 1 _Z3addPiS_S__param_0,
	.param .u64 .ptr .align 1 _Z3addPiS_S__param_1,
	.param .u64 .ptr .align 1 _Z3addPiS_S__param_2
)
{
	.reg .b32 	%r<5>;
	.reg .b64 	%rd<11>;

	ld.param.u64 	%rd1, [_Z3addPiS_S__param_0];
	ld.param.u64 	%rd2, [_Z3addPiS_S__param_1];
	ld.param.u64 	%rd3, [_Z3addPiS_S__param_2];
	cvta.to.global.u64 	%rd4, %rd3;
	cvta.to.global.u64 	%rd5, %rd1;
	cvta.to.global.u64 	%rd6, %rd2;
	mov.u32 	%r1, %ctaid.x;
	mul.wide.u32 	%rd7, %r1, 4;
	add.s64 	%rd8, %rd6, %rd7;
	ld.global.u32 	%r2, [%rd8];
	add.s64 	%rd9, %rd5, %rd7;
	ld.global.u32 	%r3, [%rd9];
	add.s32 	%r4, %r3, %r2;
	add.s64 	%rd10, %rd4, %rd7;
	st.global.u32 	[%rd10], %r4;
	ret;

}


// ===== COMPILED SASS (sm_100) =====

	.target	sm_100

	.elftype	@"ET_EXEC"


//--------------------- .note.nv.tkinfo           --------------------------
	.section	.note.nv.tkinfo,"",@"SHT_NOTE"
	.sectionflags	@"SHF_NOTE_NV_TKINFO"
	.tkinfo
        /*0018*/ 	.word	0x00000002
        /*0030*/ 	.string	""
        /*0030*/ 	.string	"ptxas"
        /*0030*/ 	.string	"Cuda compilation tools, release 13.0, V13.0.88"
        /*0030*/ 	.string	"Build cuda_13.0.r13.0/compiler.36424714_0"
        /*0030*/ 	.string	"-arch sm_100 -m 64 "



//--------------------- .note.nv.cuinfo           --------------------------
	.section	.note.nv.cuinfo,"",@"SHT_NOTE"
	.sectionflags	@"SHF_NOTE_NV_CUINFO"
        /*0018*/ 	.short	0x0002
        /*001a*/ 	.short	0x0064
        /*001c*/ 	.short	0x0082
	.zero		2


//--------------------- .nv.info                  --------------------------
	.section	.nv.info,"",@"SHT_CUDA_INFO"
	.align	4


	//----- nvinfo : EIATTR_REGCOUNT
	.align		4
        /*0000*/ 	.byte	0x04, 0x2f
        /*0002*/ 	.short	(.L_1 - .L_0)
	.align		4
.L_0:
        /*0004*/ 	.word	index@(_Z3addPiS_S_)
        /*0008*/ 	.word	0x0000000c


	//----- nvinfo : EIATTR_FRAME_SIZE
	.align		4
.L_1:
        /*000c*/ 	.byte	0x04, 0x11
        /*000e*/ 	.short	(.L_3 - .L_2)
	.align		4
.L_2:
        /*0010*/ 	.word	index@(_Z3addPiS_S_)
        /*0014*/ 	.word	0x00000000


	//----- nvinfo : EIATTR_MIN_STACK_SIZE
	.align		4
.L_3:
        /*0018*/ 	.byte	0x04, 0x12
        /*001a*/ 	.short	(.L_5 - .L_4)
	.align		4
.L_4:
        /*001c*/ 	.word	index@(_Z3addPiS_S_)
        /*0020*/ 	.word	0x00000000
.L_5:


//--------------------- .nv.compat                --------------------------
	.section	.nv.compat,"",@"SHT_CUDA_COMPAT_INFO"
	.align	4
        /*0000*/ 	.byte	0x02, 0x09, 0x00, 0x00, 0x02, 0x02, 0x01, 0x00, 0x02, 0x05, 0x05, 0x00, 0x03, 0x07, 0x01, 0x01
        /*0010*/ 	.byte	0x02, 0x03, 0x00, 0x00, 0x02, 0x06, 0x01, 0x00, 0x04, 0x0b, 0x08, 0x00, 0x09, 0x00, 0x00, 0x00
        /*0020*/ 	.byte	0x00, 0x00, 0x00, 0x00


//--------------------- .nv.info._Z3addPiS_S_     --------------------------
	.section	.nv.info._Z3addPiS_S_,"",@"SHT_CUDA_INFO"
	.sectionflags	@""
	.align	4


	//----- nvinfo : EIATTR_CUDA_API_VERSION
	.align		4
        /*0000*/ 	.byte	0x04, 0x37
        /*0002*/ 	.short	(.L_7 - .L_6)
.L_6:
        /*0004*/ 	.word	0x00000082


	//----- nvinfo : EIATTR_KPARAM_INFO
	.align		4
.L_7:
        /*0008*/ 	.byte	0x04, 0x17
        /*000a*/ 	.short	(.L_9 - .L_8)
.L_8:
        /*000c*/ 	.word	0x00000000
        /*0010*/ 	.short	0x0002
        /*0012*/ 	.short	0x0010
        /*0014*/ 	.byte	0x00, 0xf5, 0x21, 0x00


	//----- nvinfo : EIATTR_KPARAM_INFO
	.align		4
.L_9:
        /*0018*/ 	.byte	0x04, 0x17
        /*001a*/ 	.short	(.L_11 - .L_10)
.L_10:
        /*001c*/ 	.word	0x00000000
        /*0020*/ 	.short	0x0001
        /*0022*/ 	.short	0x0008
        /*0024*/ 	.byte	0x00, 0xf5, 0x21, 0x00


	//----- nvinfo : EIATTR_KPARAM_INFO
	.align		4
.L_11:
        /*0028*/ 	.byte	0x04, 0x17
        /*002a*/ 	.short	(.L_13 - .L_12)
.L_12:
        /*002c*/ 	.word	0x00000000
        /*0030*/ 	.short	0x0000
        /*0032*/ 	.short	0x0000
        /*0034*/ 	.byte	0x00, 0xf5, 0x21, 0x00


	//----- nvinfo : EIATTR_SPARSE_MMA_MASK
	.align		4
.L_13:
        /*0038*/ 	.byte	0x03, 0x50
        /*003a*/ 	.short	0x0000


	//----- nvinfo : EIATTR_MAXREG_COUNT
	.align		4
        /*003c*/ 	.byte	0x03, 0x1b
        /*003e*/ 	.short	0x00ff


	//----- nvinfo : EIATTR_MERCURY_ISA_VERSION
	.align		4
        /*0040*/ 	.byte	0x03, 0x5f
        /*0042*/ 	.short	0x0101


	//----- nvinfo : EIATTR_VRC_CTA_INIT_COUNT
	.align		4
        /*0044*/ 	.byte	0x02, 0x4a
	.zero		1
	.zero		1


	//----- nvinfo : EIATTR_EXIT_INSTR_OFFSETS
	.align		4
        /*0048*/ 	.byte	0x04, 0x1c
        /*004a*/ 	.short	(.L_15 - .L_14)


	//   ....[0]....
.L_14:
        /*004c*/ 	.word	0x000000d0


	//----- nvinfo : EIATTR_CBANK_PARAM_SIZE
	.align		4
.L_15:
        /*0050*/ 	.byte	0x03, 0x19
        /*0052*/ 	.short	0x0018


	//----- nvinfo : EIATTR_PARAM_CBANK
	.align		4
        /*0054*/ 	.byte	0x04, 0x0a
        /*0056*/ 	.short	(.L_17 - .L_16)
	.align		4
.L_16:
        /*0058*/ 	.word	index@(.nv.constant0._Z3addPiS_S_)
        /*005c*/ 	.short	0x0380
        /*005e*/ 	.short	0x0018


	//----- nvinfo : EIATTR_SW_WAR
	.align		4
.L_17:
        /*0060*/ 	.byte	0x04, 0x36
        /*0062*/ 	.short	(.L_19 - .L_18)
.L_18:
        /*0064*/ 	.word	0x00000008
.L_19:


//--------------------- .nv.callgraph             --------------------------
	.section	.nv.callgraph,"",@"SHT_CUDA_CALLGRAPH"
	.align	4
	.sectionentsize	8
	.align		4
        /*0000*/ 	.word	0x00000000
	.align		4
        /*0004*/ 	.word	0xffffffff
	.align		4
        /*0008*/ 	.word	0x00000000
	.align		4
        /*000c*/ 	.word	0xfffffffe
	.align		4
        /*0010*/ 	.word	0x00000000
	.align		4
        /*0014*/ 	.word	0xfffffffd
	.align		4
        /*0018*/ 	.word	0x00000000
	.align		4
        /*001c*/ 	.word	0xfffffffc


//--------------------- .text._Z3addPiS_S_        --------------------------
	.section	.text._Z3addPiS_S_,"ax",@progbits
	.align	128
        .global         _Z3addPiS_S_
        .type           _Z3addPiS_S_,@function
        .size           _Z3addPiS_S_,(.L_x_1 - _Z3addPiS_S_)
        .other          _Z3addPiS_S_,@"STO_CUDA_ENTRY STV_DEFAULT"
_Z3addPiS_S_:
.text._Z3addPiS_S_:
[----:B------:R-:W-:Y:S01]  /*0000*/  LDC R1, c[0x0][0x37c] ;  /* 0x0000df00ff017b82 */ /* 0x000fe20000000800 */
[----:B------:R-:W0:Y:S07]  /*0010*/  S2R R9, SR_CTAID.X ;  /* 0x0000000000097919 */ /* 0x000e2e0000002500 */
[----:B------:R-:W0:Y:S01]  /*0020*/  LDC.64 R2, c[0x0][0x388] ;  /* 0x0000e200ff027b82 */ /* 0x000e220000000a00 */
[----:B------:R-:W1:Y:S07]  /*0030*/  LDCU.64 UR4, c[0x0][0x358] ;  /* 0x00006b00ff0477ac */ /* 0x000e6e0008000a00 */
[----:B------:R-:W2:Y:S08]  /*0040*/  LDC.64 R4, c[0x0][0x380] ;  /* 0x0000e000ff047b82 */ /* 0x000eb00000000a00 */
[----:B------:R-:W3:Y:S01]  /*0050*/  LDC.64 R6, c[0x0][0x390] ;  /* 0x0000e400ff067b82 */ /* 0x000ee20000000a00 */
[----:B0-----:R-:W-:-:S04]  /*0060*/  IMAD.WIDE.U32 R2, R9, 0x4, R2 ;  /* 0x0000000409027825 */ /* 0x001fc800078e0002 */
[C---:B--2---:R-:W-:Y:S02]  /*0070*/  IMAD.WIDE.U32 R4, R9.reuse, 0x4, R4 ;  /* 0x0000000409047825 */ /* 0x044fe400078e0004 */
[----:B-1----:R-:W2:Y:S04]  /*0080*/  LDG.E R2, desc[UR4][R2.64] ;  /* 0x0000000402027981 */ /* 0x002ea8000c1e1900 */
[----:B------:R-:W2:Y:S01]  /*0090*/  LDG.E R5, desc[UR4][R4.64] ;  /* 0x0000000404057981 */ /* 0x000ea2000c1e1900 */
[----:B---3--:R-:W-:Y:S01]  /*00a0*/  IMAD.WIDE.U32 R6, R9, 0x4, R6 ;  /* 0x0000000409067825 */ /* 0x008fe200078e0006 */
[----:B--2---:R-:W-:-:S05]  /*00b0*/  IADD3 R9, PT, PT, R2, R5, RZ ;  /* 0x0000000502097210 */ /* 0x004fca0007ffe0ff */
[----:B------:R-:W-:Y:S01]  /*00c0*/  STG.E desc[UR4][R6.64], R9 ;  /* 0x0000000906007986 */ /* 0x000fe2000c101904 */
[----:B------:R-:W-:Y:S05]  /*00d0*/  EXIT ;  /* 0x000000000000794d */ /* 0x000fea0003800000 */
.L_x_0:
[----:B------:R-:W-:-:S00]  /*00e0*/  BRA `(.L_x_0) ;  /* 0xfffffffc00fc7947 */ /* 0x000fc0000383ffff */
[----:B------:R-:W-:-:S00]  /*00f0*/  NOP ;  /* 0x0000000000007918 */ /* 0x000fc00000000000 */
        /* <DEDUP_REMOVED lines=8> */
.L_x_1:


//--------------------- .nv.shared.reserved.0     --------------------------
	.section	.nv.shared.reserved.0,"aw",@nobits
	.weak		__nv_reservedSMEM_offset_0_alias
	.size		__nv_reservedSMEM_offset_0_alias, 0, 64
	.other		__nv_reservedSMEM_offset_0_alias,@"STO_CUDA_RESERVED_SHARED STV_DEFAULT"
__nv_reservedSMEM_offset_0_alias:
	.zero		0
	.zero		64


//--------------------- .nv.constant0._Z3addPiS_S_ --------------------------
	.section	.nv.constant0._Z3addPiS_S_,"a",@progbits
	.sectionflags	@""
	.align	4
.nv.constant0._Z3addPiS_S_:
	.zero		920


//--------------------- SYMBOLS --------------------------

	.type		.nv.reservedSmem.offset0,@object
	.size		.nv.reservedSmem.offset0,0x4
